//
// Generated by NVIDIA NVVM Compiler
//
// Compiler Build ID: CL-36424714
// Cuda compilation tools, release 13.0, V13.0.88
// Based on NVVM 20.0.0
//

.version 9.0
.target sm_100
.address_size 64

	// .globl	_Z13binComplementPcS_Pii

.visible .entry _Z13binComplementPcS_Pii(
	.param .u64 .ptr .align 1 _Z13binComplementPcS_Pii_param_0,
	.param .u64 .ptr .align 1 _Z13binComplementPcS_Pii_param_1,
	.param .u64 .ptr .align 1 _Z13binComplementPcS_Pii_param_2,
	.param .u32 _Z13binComplementPcS_Pii_param_3
)
{
	.reg .pred 	%p<6>;
	.reg .b16 	%rs<4>;
	.reg .b32 	%r<25>;
	.reg .b64 	%rd<14>;

	ld.param.u64 	%rd6, [_Z13binComplementPcS_Pii_param_0];
	ld.param.u64 	%rd7, [_Z13binComplementPcS_Pii_param_1];
	ld.param.u64 	%rd8, [_Z13binComplementPcS_Pii_param_2];
	ld.param.u32 	%r4, [_Z13binComplementPcS_Pii_param_3];
	cvta.to.global.u64 	%rd9, %rd8;
	mov.u32 	%r5, %ctaid.x;
	mov.u32 	%r6, %nctaid.x;
	mov.u32 	%r7, %ctaid.y;
	mov.u32 	%r8, %nctaid.y;
	mov.u32 	%r9, %ctaid.z;
	mad.lo.s32 	%r10, %r9, %r8, %r7;
	mad.lo.s32 	%r11, %r10, %r6, %r5;
	mov.u32 	%r12, %ntid.x;
	mov.u32 	%r13, %ntid.y;
	mov.u32 	%r14, %ntid.z;
	mov.u32 	%r15, %tid.z;
	mov.u32 	%r16, %tid.y;
	mov.u32 	%r17, %tid.x;
	mad.lo.s32 	%r18, %r11, %r14, %r15;
	mad.lo.s32 	%r19, %r18, %r13, %r16;
	mad.lo.s32 	%r1, %r19, %r12, %r17;
	ld.global.u32 	%r20, [%rd9];
	setp.ge.s32 	%p1, %r1, %r20;
	@%p1 bra 	$L__BB0_6;
	cvta.to.global.u64 	%rd1, %rd7;
	mul.lo.s32 	%r21, %r1, %r4;
	cvt.s64.s32 	%rd2, %r21;
	setp.lt.s32 	%p2, %r4, 1;
	@%p2 bra 	$L__BB0_6;
	add.s64 	%rd3, %rd1, %rd2;
	cvta.to.global.u64 	%rd4, %rd6;
	mov.b32 	%r24, 0;
$L__BB0_3:
	cvt.u64.u32 	%rd5, %r24;
	add.s64 	%rd10, %rd5, %rd2;
	add.s64 	%rd11, %rd4, %rd10;
	ld.global.u8 	%rs1, [%rd11];
	setp.ne.s16 	%p3, %rs1, 0;
	@%p3 bra 	$L__BB0_5;
	add.s64 	%rd13, %rd3, %rd5;
	mov.b16 	%rs3, 0;
	st.global.u8 	[%rd13], %rs3;
	bra.uni 	$L__BB0_6;
$L__BB0_5:
	cvt.u32.u64 	%r23, %rd5;
	setp.eq.s16 	%p4, %rs1, 48;
	selp.b16 	%rs2, 49, 48, %p4;
	add.s64 	%rd12, %rd3, %rd5;
	st.global.u8 	[%rd12], %rs2;
	add.s32 	%r24, %r23, 1;
	setp.ne.s32 	%p5, %r24, %r4;
	@%p5 bra 	$L__BB0_3;
$L__BB0_6:
	ret;

}


// ===== COMPILED SASS (sm_100) =====

	.target	sm_100

	.elftype	@"ET_EXEC"


//--------------------- .note.nv.tkinfo           --------------------------
	.section	.note.nv.tkinfo,"",@"SHT_NOTE"
	.sectionflags	@"SHF_NOTE_NV_TKINFO"
	.tkinfo
        /*0018*/ 	.word	0x00000002
        /*0030*/ 	.string	""
        /*0030*/ 	.string	"ptxas"
        /*0030*/ 	.string	"Cuda compilation tools, release 13.0, V13.0.88"
        /*0030*/ 	.string	"Build cuda_13.0.r13.0/compiler.36424714_0"
        /*0030*/ 	.string	"-arch sm_100 -m 64 "



//--------------------- .note.nv.cuinfo           --------------------------
	.section	.note.nv.cuinfo,"",@"SHT_NOTE"
	.sectionflags	@"SHF_NOTE_NV_CUINFO"
        /*0018*/ 	.short	0x0002
        /*001a*/ 	.short	0x0064
        /*001c*/ 	.short	0x0082
	.zero		2


//--------------------- .nv.info                  --------------------------
	.section	.nv.info,"",@"SHT_CUDA_INFO"
	.align	4


	//----- nvinfo : EIATTR_REGCOUNT
	.align		4
        /*0000*/ 	.byte	0x04, 0x2f
        /*0002*/ 	.short	(.L_1 - .L_0)
	.align		4
.L_0:
        /*0004*/ 	.word	index@(_Z13binComplementPcS_Pii)
        /*0008*/ 	.word	0x0000000c


	//----- nvinfo : EIATTR_FRAME_SIZE
	.align		4
.L_1:
        /*000c*/ 	.byte	0x04, 0x11
        /*000e*/ 	.short	(.L_3 - .L_2)
	.align		4
.L_2:
        /*0010*/ 	.word	index@(_Z13binComplementPcS_Pii)
        /*0014*/ 	.word	0x00000000


	//----- nvinfo : EIATTR_MIN_STACK_SIZE
	.align		4
.L_3:
        /*0018*/ 	.byte	0x04, 0x12
        /*001a*/ 	.short	(.L_5 - .L_4)
	.align		4
.L_4:
        /*001c*/ 	.word	index@(_Z13binComplementPcS_Pii)
        /*0020*/ 	.word	0x00000000
.L_5:


//--------------------- .nv.compat                --------------------------
	.section	.nv.compat,"",@"SHT_CUDA_COMPAT_INFO"
	.align	4
        /*0000*/ 	.byte	0x02, 0x09, 0x00, 0x00, 0x02, 0x02, 0x01, 0x00, 0x02, 0x05, 0x05, 0x00, 0x03, 0x07, 0x01, 0x01
        /*0010*/ 	.byte	0x02, 0x03, 0x00, 0x00, 0x02, 0x06, 0x01, 0x00, 0x04, 0x0b, 0x08, 0x00, 0x09, 0x00, 0x00, 0x00
        /*0020*/ 	.byte	0x00, 0x00, 0x00, 0x00


//--------------------- .nv.info._Z13binComplementPcS_Pii --------------------------
	.section	.nv.info._Z13binComplementPcS_Pii,"",@"SHT_CUDA_INFO"
	.sectionflags	@""
	.align	4


	//----- nvinfo : EIATTR_CUDA_API_VERSION
	.align		4
        /*0000*/ 	.byte	0x04, 0x37
        /*0002*/ 	.short	(.L_7 - .L_6)
.L_6:
        /*0004*/ 	.word	0x00000082


	//----- nvinfo : EIATTR_KPARAM_INFO
	.align		4
.L_7:
        /*0008*/ 	.byte	0x04, 0x17
        /*000a*/ 	.short	(.L_9 - .L_8)
.L_8:
        /*000c*/ 	.word	0x00000000
        /*0010*/ 	.short	0x0003
        /*0012*/ 	.short	0x0018
        /*0014*/ 	.byte	0x00, 0xf0, 0x11, 0x00


	//----- nvinfo : EIATTR_KPARAM_INFO
	.align		4
.L_9:
        /*0018*/ 	.byte	0x04, 0x17
        /*001a*/ 	.short	(.L_11 - .L_10)
.L_10:
        /*001c*/ 	.word	0x00000000
        /*0020*/ 	.short	0x0002
        /*0022*/ 	.short	0x0010
        /*0024*/ 	.byte	0x00, 0xf5, 0x21, 0x00


	//----- nvinfo : EIATTR_KPARAM_INFO
	.align		4
.L_11:
        /*0028*/ 	.byte	0x04, 0x17
        /*002a*/ 	.short	(.L_13 - .L_12)
.L_12:
        /*002c*/ 	.word	0x00000000
        /*0030*/ 	.short	0x0001
        /*0032*/ 	.short	0x0008
        /*0034*/ 	.byte	0x00, 0xf5, 0x21, 0x00


	//----- nvinfo : EIATTR_KPARAM_INFO
	.align		4
.L_13:
        /*0038*/ 	.byte	0x04, 0x17
        /*003a*/ 	.short	(.L_15 - .L_14)
.L_14:
        /*003c*/ 	.word	0x00000000
        /*0040*/ 	.short	0x0000
        /*0042*/ 	.short	0x0000
        /*0044*/ 	.byte	0x00, 0xf5, 0x21, 0x00


	//----- nvinfo : EIATTR_SPARSE_MMA_MASK
	.align		4
.L_15:
        /*0048*/ 	.byte	0x03, 0x50
        /*004a*/ 	.short	0x0000


	//----- nvinfo : EIATTR_MAXREG_COUNT
	.align		4
        /*004c*/ 	.byte	0x03, 0x1b
        /*004e*/ 	.short	0x00ff


	//----- nvinfo : EIATTR_MERCURY_ISA_VERSION
	.align		4
        /*0050*/ 	.byte	0x03, 0x5f
        /*0052*/ 	.short	0x0101


	//----- nvinfo : EIATTR_VRC_CTA_INIT_COUNT
	.align		4
        /*0054*/ 	.byte	0x02, 0x4a
	.zero		1
	.zero		1


	//----- nvinfo : EIATTR_EXIT_INSTR_OFFSETS
	.align		4
        /*0058*/ 	.byte	0x04, 0x1c
        /*005a*/ 	.short	(.L_17 - .L_16)


	//   ....[0]....
.L_16:
        /*005c*/ 	.word	0x00000150


	//   ....[1]....
        /*0060*/ 	.word	0x00000180


	//   ....[2]....
        /*0064*/ 	.word	0x00000300


	//   ....[3]....
        /*0068*/ 	.word	0x00000350


	//----- nvinfo : EIATTR_CRS_STACK_SIZE
	.align		4
.L_17:
        /*006c*/ 	.byte	0x04, 0x1e
        /*006e*/ 	.short	(.L_19 - .L_18)
.L_18:
        /*0070*/ 	.word	0x00000000


	//----- nvinfo : EIATTR_CBANK_PARAM_SIZE
	.align		4
.L_19:
        /*0074*/ 	.byte	0x03, 0x19
        /*0076*/ 	.short	0x001c


	//----- nvinfo : EIATTR_PARAM_CBANK
	.align		4
        /*0078*/ 	.byte	0x04, 0x0a
        /*007a*/ 	.short	(.L_21 - .L_20)
	.align		4
.L_20:
        /*007c*/ 	.word	index@(.nv.constant0._Z13binComplementPcS_Pii)
        /*0080*/ 	.short	0x0380
        /*0082*/ 	.short	0x001c


	//----- nvinfo : EIATTR_SW_WAR
	.align		4
.L_21:
        /*0084*/ 	.byte	0x04, 0x36
        /*0086*/ 	.short	(.L_23 - .L_22)
.L_22:
        /*0088*/ 	.word	0x00000008
.L_23:


//--------------------- .nv.callgraph             --------------------------
	.section	.nv.callgraph,"",@"SHT_CUDA_CALLGRAPH"
	.align	4
	.sectionentsize	8
	.align		4
        /*0000*/ 	.word	0x00000000
	.align		4
        /*0004*/ 	.word	0xffffffff
	.align		4
        /*0008*/ 	.word	0x00000000
	.align		4
        /*000c*/ 	.word	0xfffffffe
	.align		4
        /*0010*/ 	.word	0x00000000
	.align		4
        /*0014*/ 	.word	0xfffffffd
	.align		4
        /*0018*/ 	.word	0x00000000
	.align		4
        /*001c*/ 	.word	0xfffffffc


//--------------------- .text._Z13binComplementPcS_Pii --------------------------
	.section	.text._Z13binComplementPcS_Pii,"ax",@progbits
	.align	128
        .global         _Z13binComplementPcS_Pii
        .type           _Z13binComplementPcS_Pii,@function
        .size           _Z13binComplementPcS_Pii,(.L_x_4 - _Z13binComplementPcS_Pii)
        .other          _Z13binComplementPcS_Pii,@"STO_CUDA_ENTRY STV_DEFAULT"
_Z13binComplementPcS_Pii:
.text._Z13binComplementPcS_Pii:
[----:B------:R-:W-:Y:S08]  /*0000*/  LDC R1, c[0x0][0x37c] ;  /* 0x0000df00ff017b82 */ /* 0x000ff00000000800 */
[----:B------:R-:W0:Y:S01]  /*0010*/  LDC.64 R2, c[0x0][0x390] ;  /* 0x0000e400ff027b82 */ /* 0x000e220000000a00 */
[----:B------:R-:W0:Y:S02]  /*0020*/  LDCU.64 UR10, c[0x0][0x358] ;  /* 0x00006b00ff0a77ac */ /* 0x000e240008000a00 */
[----:B0-----:R-:W2:Y:S05]  /*0030*/  LDG.E R3, desc[UR10][R2.64] ;  /* 0x0000000a02037981 */ /* 0x001eaa000c1e1900 */
[----:B------:R-:W-:Y:S01]  /*0040*/  S2UR UR4, SR_CTAID.Y ;  /* 0x00000000000479c3 */ /* 0x000fe20000002600 */
[----:B------:R-:W0:Y:S01]  /*0050*/  LDCU UR6, c[0x0][0x370] ;  /* 0x00006e00ff0677ac */ /* 0x000e220008000800 */
[----:B------:R-:W1:Y:S01]  /*0060*/  S2R R5, SR_TID.Z ;  /* 0x0000000000057919 */ /* 0x000e620000002300 */
[----:B------:R-:W3:Y:S01]  /*0070*/  LDCU UR7, c[0x0][0x374] ;  /* 0x00006e80ff0777ac */ /* 0x000ee20008000800 */
[----:B------:R-:W4:Y:S04]  /*0080*/  S2R R7, SR_TID.Y ;  /* 0x0000000000077919 */ /* 0x000f280000002200 */
[----:B------:R-:W3:Y:S01]  /*0090*/  S2UR UR8, SR_CTAID.Z ;  /* 0x00000000000879c3 */ /* 0x000ee20000002700 */
[----:B------:R-:W5:Y:S01]  /*00a0*/  LDCU UR9, c[0x0][0x360] ;  /* 0x00006c00ff0977ac */ /* 0x000f620008000800 */
[----:B------:R-:W5:Y:S01]  /*00b0*/  S2R R9, SR_TID.X ;  /* 0x0000000000097919 */ /* 0x000f620000002100 */
[----:B------:R-:W4:Y:S05]  /*00c0*/  LDCU UR12, c[0x0][0x364] ;  /* 0x00006c80ff0c77ac */ /* 0x000f2a0008000800 */
[----:B------:R-:W0:Y:S08]  /*00d0*/  S2UR UR5, SR_CTAID.X ;  /* 0x00000000000579c3 */ /* 0x000e300000002500 */
[----:B------:R-:W1:Y:S01]  /*00e0*/  LDC R0, c[0x0][0x368] ;  /* 0x0000da00ff007b82 */ /* 0x000e620000000800 */
[----:B---3--:R-:W-:-:S04]  /*00f0*/  UIMAD UR4, UR7, UR8, UR4 ;  /* 0x00000008070472a4 */ /* 0x008fc8000f8e0204 */
[----:B0-----:R-:W-:-:S06]  /*0100*/  UIMAD UR4, UR4, UR6, UR5 ;  /* 0x00000006040472a4 */ /* 0x001fcc000f8e0205 */
[----:B-1----:R-:W-:-:S04]  /*0110*/  IMAD R0, R0, UR4, R5 ;  /* 0x0000000400007c24 */ /* 0x002fc8000f8e0205 */
[----:B----4-:R-:W-:-:S04]  /*0120*/  IMAD R0, R0, UR12, R7 ;  /* 0x0000000c00007c24 */ /* 0x010fc8000f8e0207 */
[----:B-----5:R-:W-:-:S05]  /*0130*/  IMAD R0, R0, UR9, R9 ;  /* 0x0000000900007c24 */ /* 0x020fca000f8e0209 */
[----:B--2---:R-:W-:-:S13]  /*0140*/  ISETP.GE.AND P0, PT, R0, R3, PT ;  /* 0x000000030000720c */ /* 0x004fda0003f06270 */
[----:B------:R-:W-:Y:S05]  /*0150*/  @P0 EXIT ;  /* 0x000000000000094d */ /* 0x000fea0003800000 */
[----:B------:R-:W0:Y:S02]  /*0160*/  LDC R3, c[0x0][0x398] ;  /* 0x0000e600ff037b82 */ /* 0x000e240000000800 */
[----:B0-----:R-:W-:-:S13]  /*0170*/  ISETP.GE.AND P0, PT, R3, 0x1, PT ;  /* 0x000000010300780c */ /* 0x001fda0003f06270 */
[----:B------:R-:W-:Y:S05]  /*0180*/  @!P0 EXIT ;  /* 0x000000000000894d */ /* 0x000fea0003800000 */
[----:B------:R-:W0:Y:S01]  /*0190*/  LDCU.64 UR4, c[0x0][0x388] ;  /* 0x00007100ff0477ac */ /* 0x000e220008000a00 */
[----:B------:R-:W-:Y:S01]  /*01a0*/  IMAD R0, R0, R3, RZ ;  /* 0x0000000300007224 */ /* 0x000fe200078e02ff */
[----:B------:R-:W-:Y:S01]  /*01b0*/  BSSY.RECONVERGENT B0, `(.L_x_0) ;  /* 0x0000016000007945 */ /* 0x000fe20003800200 */
[----:B------:R-:W-:Y:S01]  /*01c0*/  IMAD.MOV.U32 R5, RZ, RZ, RZ ;  /* 0x000000ffff057224 */ /* 0x000fe200078e00ff */
[----:B------:R-:W1:Y:S02]  /*01d0*/  LDCU UR8, c[0x0][0x398] ;  /* 0x00007300ff0877ac */ /* 0x000e640008000800 */
[----:B------:R-:W-:Y:S01]  /*01e0*/  SHF.R.S32.HI R6, RZ, 0x1f, R0 ;  /* 0x0000001fff067819 */ /* 0x000fe20000011400 */
[----:B------:R-:W2:Y:S01]  /*01f0*/  LDCU.64 UR6, c[0x0][0x380] ;  /* 0x00007000ff0677ac */ /* 0x000ea20008000a00 */
[----:B0-----:R-:W-:-:S04]  /*0200*/  IADD3 R4, P0, PT, R0, UR4, RZ ;  /* 0x0000000400047c10 */ /* 0x001fc8000ff1e0ff */
[----:B-1----:R-:W-:-:S09]  /*0210*/  IADD3.X R8, PT, PT, R6, UR5, RZ, P0, !PT ;  /* 0x0000000506087c10 */ /* 0x002fd200087fe4ff */
.L_x_2:
[----:B0-2---:R-:W-:-:S04]  /*0220*/  IADD3 R2, P0, P1, R5, UR6, R0 ;  /* 0x0000000605027c10 */ /* 0x005fc8000f91e000 */
[----:B------:R-:W-:-:S05]  /*0230*/  IADD3.X R3, PT, PT, RZ, UR7, R6, P0, P1 ;  /* 0x00000007ff037c10 */ /* 0x000fca00087e2406 */
[----:B------:R-:W2:Y:S02]  /*0240*/  LDG.E.U8 R2, desc[UR10][R2.64] ;  /* 0x0000000a02027981 */ /* 0x000ea4000c1e1100 */
[----:B--2---:R-:W-:-:S13]  /*0250*/  ISETP.NE.AND P0, PT, R2, RZ, PT ;  /* 0x000000ff0200720c */ /* 0x004fda0003f05270 */
[----:B------:R-:W-:Y:S05]  /*0260*/  @!P0 BRA `(.L_x_1) ;  /* 0x0000000000288947 */ /* 0x000fea0003800000 */
[----:B------:R-:W-:Y:S01]  /*0270*/  ISETP.NE.AND P0, PT, R2, 0x30, PT ;  /* 0x000000300200780c */ /* 0x000fe20003f05270 */
[----:B------:R-:W-:Y:S01]  /*0280*/  IMAD.MOV.U32 R7, RZ, RZ, 0x31 ;  /* 0x00000031ff077424 */ /* 0x000fe200078e00ff */
[C---:B------:R-:W-:Y:S01]  /*0290*/  IADD3 R2, P1, PT, R5.reuse, R4, RZ ;  /* 0x0000000405027210 */ /* 0x040fe20007f3e0ff */
[----:B------:R-:W-:-:S03]  /*02a0*/  VIADD R5, R5, 0x1 ;  /* 0x0000000105057836 */ /* 0x000fc60000000000 */
[----:B------:R-:W-:Y:S01]  /*02b0*/  SEL R7, R7, 0x30, !P0 ;  /* 0x0000003007077807 */ /* 0x000fe20004000000 */
[----:B------:R-:W-:Y:S01]  /*02c0*/  IMAD.X R3, RZ, RZ, R8, P1 ;  /* 0x000000ffff037224 */ /* 0x000fe200008e0608 */
[----:B------:R-:W-:-:S04]  /*02d0*/  ISETP.NE.AND P0, PT, R5, UR8, PT ;  /* 0x0000000805007c0c */ /* 0x000fc8000bf05270 */
[----:B------:R0:W-:Y:S09]  /*02e0*/  STG.E.U8 desc[UR10][R2.64], R7 ;  /* 0x0000000702007986 */ /* 0x0001f2000c10110a */
[----:B------:R-:W-:Y:S05]  /*02f0*/  @P0 BRA `(.L_x_2) ;  /* 0xfffffffc00c80947 */ /* 0x000fea000383ffff */
[----:B------:R-:W-:Y:S05]  /*0300*/  EXIT ;  /* 0x000000000000794d */ /* 0x000fea0003800000 */
.L_x_1:
[----:B------:R-:W-:Y:S05]  /*0310*/  BSYNC.RECONVERGENT B0 ;  /* 0x0000000000007941 */ /* 0x000fea0003800200 */
.L_x_0:
[----:B------:R-:W-:-:S05]  /*0320*/  IADD3 R2, P0, PT, R5, R4, RZ ;  /* 0x0000000405027210 */ /* 0x000fca0007f1e0ff */
[----:B------:R-:W-:-:S05]  /*0330*/  IMAD.X R3, RZ, RZ, R8, P0 ;  /* 0x000000ffff037224 */ /* 0x000fca00000e0608 */
[----:B------:R-:W-:Y:S01]  /*0340*/  STG.E.U8 desc[UR10][R2.64], RZ ;  /* 0x000000ff02007986 */ /* 0x000fe2000c10110a */
[----:B------:R-:W-:Y:S05]  /*0350*/  EXIT ;  /* 0x000000000000794d */ /* 0x000fea0003800000 */
.L_x_3:
[----:B------:R-:W-:-:S00]  /*0360*/  BRA `(.L_x_3) ;  /* 0xfffffffc00fc7947 */ /* 0x000fc0000383ffff */
[----:B------:R-:W-:-:S00]  /*0370*/  NOP ;  /* 0x0000000000007918 */ /* 0x000fc00000000000 */
        /* <DEDUP_REMOVED lines=8> */
.L_x_4:


//--------------------- .nv.shared.reserved.0     --------------------------
	.section	.nv.shared.reserved.0,"aw",@nobits
	.weak		__nv_reservedSMEM_offset_0_alias
	.size		__nv_reservedSMEM_offset_0_alias, 0, 64
	.other		__nv_reservedSMEM_offset_0_alias,@"STO_CUDA_RESERVED_SHARED STV_DEFAULT"
__nv_reservedSMEM_offset_0_alias:
	.zero		0
	.zero		64


//--------------------- .nv.constant0._Z13binComplementPcS_Pii --------------------------
	.section	.nv.constant0._Z13binComplementPcS_Pii,"a",@progbits
	.sectionflags	@""
	.align	4
.nv.constant0._Z13binComplementPcS_Pii:
	.zero		924


//--------------------- SYMBOLS --------------------------

	.type		.nv.reservedSmem.offset0,@object
	.size		.nv.reservedSmem.offset0,0x4
